	.headerflags	@"EF_CUDA_TEXMODE_UNIFIED EF_CUDA_64BIT_ADDRESS EF_CUDA_ACCELERATORS EF_CUDA_SM90 EF_CUDA_VIRTUAL_SM(EF_CUDA_SM90)"
	.elftype	@"ET_EXEC"


//--------------------- .nv.info                  --------------------------
	.section	.nv.info,"",@"SHT_CUDA_INFO"
	.align	4


	//----- nvinfo : EIATTR_REGCOUNT
	.align		4
        /*0000*/ 	.byte	0x04, 0x2f
        /*0002*/ 	.short	(.L_3 - .L_2)
	.align		4
.L_2:
        /*0004*/ 	.word	index@(triton_poi_fused__native_batch_norm_legit_no_training_cat_relu_28)
        /*0008*/ 	.word	0x0000001c


	//----- nvinfo : EIATTR_MIN_STACK_SIZE
	.align		4
.L_3:
        /*000c*/ 	.byte	0x04, 0x12
        /*000e*/ 	.short	(.L_5 - .L_4)
	.align		4
.L_4:
        /*0010*/ 	.word	index@(triton_poi_fused__native_batch_norm_legit_no_training_cat_relu_28)
        /*0014*/ 	.word	0x00000000


	//----- nvinfo : EIATTR_FRAME_SIZE
	.align		4
.L_5:
        /*0018*/ 	.byte	0x04, 0x11
        /*001a*/ 	.short	(.L_7 - .L_6)
	.align		4
.L_6:
        /*001c*/ 	.word	index@(triton_poi_fused__native_batch_norm_legit_no_training_cat_relu_28)
        /*0020*/ 	.word	0x00000000


	//----- nvinfo : EIATTR_MIN_STACK_SIZE
	.align		4
.L_7:
        /*0024*/ 	.byte	0x04, 0x12
        /*0026*/ 	.short	(.L_9 - .L_8)
	.align		4
.L_8:
        /*0028*/ 	.word	index@(triton_poi_fused__native_batch_norm_legit_no_training_cat_relu_28)
        /*002c*/ 	.word	0x00000000
.L_9:


//--------------------- .nv.info.triton_poi_fused__native_batch_norm_legit_no_training_cat_relu_28 --------------------------
	.section	.nv.info.triton_poi_fused__native_batch_norm_legit_no_training_cat_relu_28,"",@"SHT_CUDA_INFO"
	.sectionflags	@""
	.align	4


	//----- nvinfo : EIATTR_CUDA_API_VERSION
	.align		4
        /*0000*/ 	.byte	0x04, 0x37
        /*0002*/ 	.short	(.L_11 - .L_10)
.L_10:
        /*0004*/ 	.word	0x0000007c


	//----- nvinfo : EIATTR_KPARAM_INFO
	.align		4
.L_11:
        /*0008*/ 	.byte	0x04, 0x17
        /*000a*/ 	.short	(.L_13 - .L_12)
.L_12:
        /*000c*/ 	.word	0x00000000
        /*0010*/ 	.short	0x0008
        /*0012*/ 	.short	0x0040
        /*0014*/ 	.byte	0x00, 0xf0, 0x11, 0x00


	//----- nvinfo : EIATTR_KPARAM_INFO
	.align		4
.L_13:
        /*0018*/ 	.byte	0x04, 0x17
        /*001a*/ 	.short	(.L_15 - .L_14)
.L_14:
        /*001c*/ 	.word	0x00000000
        /*0020*/ 	.short	0x0007
        /*0022*/ 	.short	0x0038
        /*0024*/ 	.byte	0x00, 0xf4, 0x21, 0x00


	//----- nvinfo : EIATTR_KPARAM_INFO
	.align		4
.L_15:
        /*0028*/ 	.byte	0x04, 0x17
        /*002a*/ 	.short	(.L_17 - .L_16)
.L_16:
        /*002c*/ 	.word	0x00000000
        /*0030*/ 	.short	0x0006
        /*0032*/ 	.short	0x0030
        /*0034*/ 	.byte	0x00, 0xf4, 0x21, 0x00


	//----- nvinfo : EIATTR_KPARAM_INFO
	.align		4
.L_17:
        /*0038*/ 	.byte	0x04, 0x17
        /*003a*/ 	.short	(.L_19 - .L_18)
.L_18:
        /*003c*/ 	.word	0x00000000
        /*0040*/ 	.short	0x0005
        /*0042*/ 	.short	0x0028
        /*0044*/ 	.byte	0x00, 0xf4, 0x21, 0x00


	//----- nvinfo : EIATTR_KPARAM_INFO
	.align		4
.L_19:
        /*0048*/ 	.byte	0x04, 0x17
        /*004a*/ 	.short	(.L_21 - .L_20)
.L_20:
        /*004c*/ 	.word	0x00000000
        /*0050*/ 	.short	0x0004
        /*0052*/ 	.short	0x0020
        /*0054*/ 	.byte	0x00, 0xf4, 0x21, 0x00


	//----- nvinfo : EIATTR_KPARAM_INFO
	.align		4
.L_21:
        /*0058*/ 	.byte	0x04, 0x17
        /*005a*/ 	.short	(.L_23 - .L_22)
.L_22:
        /*005c*/ 	.word	0x00000000
        /*0060*/ 	.short	0x0003
        /*0062*/ 	.short	0x0018
        /*0064*/ 	.byte	0x00, 0xf4, 0x21, 0x00


	//----- nvinfo : EIATTR_KPARAM_INFO
	.align		4
.L_23:
        /*0068*/ 	.byte	0x04, 0x17
        /*006a*/ 	.short	(.L_25 - .L_24)
.L_24:
        /*006c*/ 	.word	0x00000000
        /*0070*/ 	.short	0x0002
        /*0072*/ 	.short	0x0010
        /*0074*/ 	.byte	0x00, 0xf4, 0x21, 0x00


	//----- nvinfo : EIATTR_KPARAM_INFO
	.align		4
.L_25:
        /*0078*/ 	.byte	0x04, 0x17
        /*007a*/ 	.short	(.L_27 - .L_26)
.L_26:
        /*007c*/ 	.word	0x00000000
        /*0080*/ 	.short	0x0001
        /*0082*/ 	.short	0x0008
        /*0084*/ 	.byte	0x00, 0xf4, 0x21, 0x00


	//----- nvinfo : EIATTR_KPARAM_INFO
	.align		4
.L_27:
        /*0088*/ 	.byte	0x04, 0x17
        /*008a*/ 	.short	(.L_29 - .L_28)
.L_28:
        /*008c*/ 	.word	0x00000000
        /*0090*/ 	.short	0x0000
        /*0092*/ 	.short	0x0000
        /*0094*/ 	.byte	0x00, 0xf4, 0x21, 0x00


	//----- nvinfo : EIATTR_SPARSE_MMA_MASK
	.align		4
.L_29:
        /*0098*/ 	.byte	0x03, 0x50
        /*009a*/ 	.short	0x0000


	//----- nvinfo : EIATTR_MAXREG_COUNT
	.align		4
        /*009c*/ 	.byte	0x03, 0x1b
        /*009e*/ 	.short	0x00ff


	//----- nvinfo : EIATTR_EXIT_INSTR_OFFSETS
	.align		4
        /*00a0*/ 	.byte	0x04, 0x1c
        /*00a2*/ 	.short	(.L_31 - .L_30)


	//   ....[0]....
.L_30:
        /*00a4*/ 	.word	0x00000680


	//   ....[1]....
        /*00a8*/ 	.word	0x000006a0


	//----- nvinfo : EIATTR_REQNTID
	.align		4
.L_31:
        /*00ac*/ 	.byte	0x04, 0x10
        /*00ae*/ 	.short	(.L_33 - .L_32)
.L_32:
        /*00b0*/ 	.word	0x00000080
        /*00b4*/ 	.word	0x00000001
        /*00b8*/ 	.word	0x00000001


	//----- nvinfo : EIATTR_CBANK_PARAM_SIZE
	.align		4
.L_33:
        /*00bc*/ 	.byte	0x03, 0x19
        /*00be*/ 	.short	0x0044


	//----- nvinfo : EIATTR_PARAM_CBANK
	.align		4
        /*00c0*/ 	.byte	0x04, 0x0a
        /*00c2*/ 	.short	(.L_35 - .L_34)
	.align		4
.L_34:
        /*00c4*/ 	.word	index@(.nv.constant0.triton_poi_fused__native_batch_norm_legit_no_training_cat_relu_28)
        /*00c8*/ 	.short	0x0210
        /*00ca*/ 	.short	0x0044


	//----- nvinfo : EIATTR_SW_WAR
	.align		4
.L_35:
        /*00cc*/ 	.byte	0x04, 0x36
        /*00ce*/ 	.short	(.L_37 - .L_36)
.L_36:
        /*00d0*/ 	.word	0x00000008
.L_37:


//--------------------- .nv.callgraph             --------------------------
	.section	.nv.callgraph,"",@"SHT_CUDA_CALLGRAPH"
	.align	4
	.sectionentsize	8
	.align		4
        /*0000*/ 	.word	0x00000000
	.align		4
        /*0004*/ 	.word	0xffffffff
	.align		4
        /*0008*/ 	.word	0x00000000
	.align		4
        /*000c*/ 	.word	0xfffffffe
	.align		4
        /*0010*/ 	.word	0x00000000
	.align		4
        /*0014*/ 	.word	0xfffffffd
	.align		4
        /*0018*/ 	.word	0x00000000
	.align		4
        /*001c*/ 	.word	0xfffffffc


//--------------------- .nv.constant4             --------------------------
	.section	.nv.constant4,"a",@progbits
	.align	8
	.align		8
.nv.constant4:
        /*0000*/ 	.dword	_$_str
	.align		8
        /*0008*/ 	.dword	_$_str_$_2


//--------------------- .text.triton_poi_fused__native_batch_norm_legit_no_training_cat_relu_28 --------------------------
	.section	.text.triton_poi_fused__native_batch_norm_legit_no_training_cat_relu_28,"ax",@progbits
	.align	128
        .global         triton_poi_fused__native_batch_norm_legit_no_training_cat_relu_28
        .type           triton_poi_fused__native_batch_norm_legit_no_training_cat_relu_28,@function
        .size           triton_poi_fused__native_batch_norm_legit_no_training_cat_relu_28,(.L_x_1 - triton_poi_fused__native_batch_norm_legit_no_training_cat_relu_28)
        .other          triton_poi_fused__native_batch_norm_legit_no_training_cat_relu_28,@"STO_CUDA_ENTRY STV_DEFAULT"
triton_poi_fused__native_batch_norm_legit_no_training_cat_relu_28:
.text.triton_poi_fused__native_batch_norm_legit_no_training_cat_relu_28:
[----:B------:R-:W0:Y:S01]  /*0000*/  LDC R1, c[0x0][0x28] ;  /* 0x00000a00ff017b82 */ /* 0x000e220000000800 */
[----:B------:R-:W1:Y:S07]  /*0010*/  S2R R0, SR_TID.X ;  /* 0x0000000000007919 */ /* 0x000e6e0000002100 */
[----:B------:R-:W2:Y:S01]  /*0020*/  LDC.64 R4, c[0x0][0x228] ;  /* 0x00008a00ff047b82 */ /* 0x000ea20000000a00 */
[----:B------:R-:W-:Y:S01]  /*0030*/  IMAD.MOV.U32 R6, RZ, RZ, RZ ;  /* 0x000000ffff067224 */ /* 0x000fe200078e00ff */
[----:B------:R-:W-:Y:S01]  /*0040*/  ULDC.64 UR4, c[0x0][0x208] ;  /* 0x0000820000047ab9 */ /* 0x000fe20000000a00 */
[----:B------:R-:W3:Y:S01]  /*0050*/  S2R R3, SR_CTAID.X ;  /* 0x0000000000037919 */ /* 0x000ee20000002500 */
[----:B------:R-:W-:Y:S01]  /*0060*/  HFMA2.MMA R10, -RZ, RZ, 0, 0 ;  /* 0x00000000ff0a7435 */ /* 0x000fe200000001ff */
[----:B------:R-:W-:-:S03]  /*0070*/  ULDC.64 UR6, c[0x0][0x218] ;  /* 0x0000860000067ab9 */ /* 0x000fc60000000a00 */
[----:B------:R-:W4:Y:S01]  /*0080*/  LDC.64 R14, c[0x0][0x220] ;  /* 0x00008800ff0e7b82 */ /* 0x000f220000000a00 */
[----:B-1----:R-:W-:-:S05]  /*0090*/  IMAD.SHL.U32 R0, R0, 0x2, RZ ;  /* 0x0000000200007824 */ /* 0x002fca00078e00ff */
[----:B------:R-:W-:-:S05]  /*00a0*/  LOP3.LUT R0, R0, 0xfe, RZ, 0xc0, !PT ;  /* 0x000000fe00007812 */ /* 0x000fca00078ec0ff */
[----:B---3--:R-:W-:-:S05]  /*00b0*/  IMAD R0, R3, 0x100, R0 ;  /* 0x0000010003007824 */ /* 0x008fca00078e0200 */
[----:B------:R-:W-:Y:S02]  /*00c0*/  SHF.R.S32.HI R3, RZ, 0x1f, R0 ;  /* 0x0000001fff037819 */ /* 0x000fe40000011400 */
[----:B------:R-:W-:Y:S02]  /*00d0*/  ISETP.GE.AND P0, PT, R0, 0x9a00, PT ;  /* 0x00009a000000780c */ /* 0x000fe40003f06270 */
[----:B------:R-:W-:-:S04]  /*00e0*/  LEA.HI R3, R3, R0, RZ, 0x6 ;  /* 0x0000000003037211 */ /* 0x000fc800078f30ff */
[----:B------:R-:W-:-:S05]  /*00f0*/  SHF.R.S32.HI R11, RZ, 0x6, R3 ;  /* 0x00000006ff0b7819 */ /* 0x000fca0000011403 */
[----:B------:R-:W-:-:S05]  /*0100*/  IMAD.HI R2, R11, 0x3531dec1, RZ ;  /* 0x3531dec10b027827 */ /* 0x000fca00078e02ff */
[----:B------:R-:W-:-:S04]  /*0110*/  SHF.R.U32.HI R7, RZ, 0x1f, R2 ;  /* 0x0000001fff077819 */ /* 0x000fc80000011602 */
[----:B------:R-:W-:-:S05]  /*0120*/  LEA.HI.SX32 R2, R2, R7, 0x1b ;  /* 0x0000000702027211 */ /* 0x000fca00078fdaff */
[----:B------:R-:W-:-:S04]  /*0130*/  IMAD R11, R2, -0x9a, R11 ;  /* 0xffffff66020b7824 */ /* 0x000fc800078e020b */
[----:B--2---:R-:W-:-:S05]  /*0140*/  IMAD.WIDE R4, R11, 0x4, R4 ;  /* 0x000000040b047825 */ /* 0x004fca00078e0204 */
[----:B------:R-:W2:Y:S01]  /*0150*/  @!P0 LDG.E.EL R6, desc[UR4][R4.64] ;  /* 0x0000000404068981 */ /* 0x000ea2000c2e1900 */
[----:B------:R-:W-:-:S03]  /*0160*/  IMAD.HI R2, R0, 0x3531dec1, RZ ;  /* 0x3531dec100027827 */ /* 0x000fc600078e02ff */
[----:B------:R1:W3:Y:S01]  /*0170*/  @!P0 LDG.E.EL R10, desc[UR4][R4.64] ;  /* 0x00000004040a8981 */ /* 0x0002e2000c2e1900 */
[----:B------:R-:W-:Y:S01]  /*0180*/  IMAD.SHL.U32 R8, R11, 0x40, RZ ;  /* 0x000000400b087824 */ /* 0x000fe200078e00ff */
[----:B------:R-:W-:-:S04]  /*0190*/  SHF.R.U32.HI R7, RZ, 0x1f, R2 ;  /* 0x0000001fff077819 */ /* 0x000fc80000011602 */
[----:B------:R-:W-:Y:S02]  /*01a0*/  LEA.HI.SX32 R17, R2, R7, 0x15 ;  /* 0x0000000702117211 */ /* 0x000fe400078faaff */
[----:B------:R-:W-:Y:S02]  /*01b0*/  LOP3.LUT R7, R3, 0xffffffc0, RZ, 0xc0, !PT ;  /* 0xffffffc003077812 */ /* 0x000fe400078ec0ff */
[----:B------:R-:W5:Y:S01]  /*01c0*/  LDC.64 R2, c[0x0][0x210] ;  /* 0x00008400ff027b82 */ /* 0x000f620000000a00 */
[C---:B------:R-:W-:Y:S02]  /*01d0*/  IMAD R9, R17.reuse, 0x300, RZ ;  /* 0x0000030011097824 */ /* 0x040fe400078e02ff */
[----:B------:R-:W-:Y:S02]  /*01e0*/  IMAD.IADD R7, R0, 0x1, -R7 ;  /* 0x0000000100077824 */ /* 0x000fe400078e0a07 */
[----:B-1----:R-:W-:Y:S01]  /*01f0*/  IMAD R4, R17, -0x2680, R0 ;  /* 0xffffd98011047824 */ /* 0x002fe200078e0200 */
[----:B------:R-:W-:-:S02]  /*0200*/  SHF.R.S32.HI R13, RZ, 0x1f, R9 ;  /* 0x0000001fff0d7819 */ /* 0x000fc40000011409 */
[----:B------:R-:W-:Y:S01]  /*0210*/  IADD3 R18, P1, P2, R8, R7, R9 ;  /* 0x0000000708127210 */ /* 0x000fe20007a3e009 */
[----:B------:R-:W-:Y:S01]  /*0220*/  IMAD R25, R17, 0x2380, R4 ;  /* 0x0000238011197824 */ /* 0x000fe200078e0204 */
[----:B------:R-:W-:Y:S02]  /*0230*/  SHF.R.S32.HI R8, RZ, 0x1f, R8 ;  /* 0x0000001fff087819 */ /* 0x000fe40000011408 */
[----:B------:R-:W-:Y:S02]  /*0240*/  CS2R R4, SRZ ;  /* 0x0000000000047805 */ /* 0x000fe4000001ff00 */
[----:B------:R-:W-:Y:S02]  /*0250*/  SHF.R.S32.HI R7, RZ, 0x1f, R7 ;  /* 0x0000001fff077819 */ /* 0x000fe40000011407 */
[----:B------:R-:W-:Y:S02]  /*0260*/  LEA R16, P3, R18, UR6, 0x2 ;  /* 0x0000000612107c11 */ /* 0x000fe4000f8610ff */
[----:B------:R-:W-:-:S02]  /*0270*/  IADD3.X R7, R8, R7, R13, P1, P2 ;  /* 0x0000000708077210 */ /* 0x000fc40000fe440d */
[----:B------:R-:W1:Y:S01]  /*0280*/  LDC.64 R12, c[0x0][0x230] ;  /* 0x00008c00ff0c7b82 */ /* 0x000e620000000a00 */
[C---:B------:R-:W-:Y:S02]  /*0290*/  ISETP.GE.AND P2, PT, R11.reuse, 0x8e, PT ;  /* 0x0000008e0b00780c */ /* 0x040fe40003f46270 */
[----:B------:R-:W-:Y:S02]  /*02a0*/  ISETP.GT.AND P1, PT, R11, 0x8d, !P0 ;  /* 0x0000008d0b00780c */ /* 0x000fe40004724270 */
[----:B------:R-:W-:Y:S01]  /*02b0*/  ISETP.LT.AND P4, PT, R0, 0x9a00, !P2 ;  /* 0x00009a000000780c */ /* 0x000fe20005781270 */
[----:B-----5:R-:W-:Y:S01]  /*02c0*/  IMAD.WIDE R24, R25, 0x4, R2 ;  /* 0x0000000419187825 */ /* 0x020fe200078e0202 */
[----:B------:R-:W-:Y:S01]  /*02d0*/  CS2R R2, SRZ ;  /* 0x0000000000027805 */ /* 0x000fe2000001ff00 */
[----:B------:R-:W5:Y:S01]  /*02e0*/  LDC.64 R8, c[0x0][0x238] ;  /* 0x00008e00ff087b82 */ /* 0x000f620000000a00 */
[----:B------:R-:W-:Y:S01]  /*02f0*/  LEA.HI.X R17, R18, UR7, R7, 0x2, P3 ;  /* 0x0000000712117c11 */ /* 0x000fe200098f1407 */
[----:B----4-:R-:W-:Y:S01]  /*0300*/  IMAD.WIDE R22, R11, 0x4, R14 ;  /* 0x000000040b167825 */ /* 0x010fe200078e020e */
[----:B------:R-:W-:-:S02]  /*0310*/  MOV R7, RZ ;  /* 0x000000ff00077202 */ /* 0x000fc40000000f00 */
[----:B------:R-:W-:-:S03]  /*0320*/  CS2R R14, SRZ ;  /* 0x00000000000e7805 */ /* 0x000fc6000001ff00 */
[----:B------:R-:W4:Y:S04]  /*0330*/  @P1 LDG.E.64 R4, desc[UR4][R16.64+-0x8e00] ;  /* 0xff72000410041981 */ /* 0x000f28000c1e1b00 */
[----:B------:R-:W4:Y:S01]  /*0340*/  @P4 LDG.E.64 R2, desc[UR4][R24.64] ;  /* 0x0000000418024981 */ /* 0x000f22000c1e1b00 */
[----:B-1----:R-:W-:-:S03]  /*0350*/  IMAD.WIDE R12, R11, 0x4, R12 ;  /* 0x000000040b0c7825 */ /* 0x002fc600078e020c */
[----:B------:R-:W4:Y:S04]  /*0360*/  @!P0 LDG.E.EL R7, desc[UR4][R22.64] ;  /* 0x0000000416078981 */ /* 0x000f28000c2e1900 */
[----:B------:R-:W4:Y:S01]  /*0370*/  @!P0 LDG.E.EL R14, desc[UR4][R22.64] ;  /* 0x00000004160e8981 */ /* 0x000f22000c2e1900 */
[----:B-----5:R-:W-:Y:S01]  /*0380*/  IMAD.WIDE R8, R11, 0x4, R8 ;  /* 0x000000040b087825 */ /* 0x020fe200078e0208 */
[----:B------:R-:W-:-:S03]  /*0390*/  HFMA2.MMA R11, -RZ, RZ, 0, 0 ;  /* 0x00000000ff0b7435 */ /* 0x000fc600000001ff */
[----:B------:R-:W-:Y:S01]  /*03a0*/  IMAD.MOV.U32 R20, RZ, RZ, RZ ;  /* 0x000000ffff147224 */ /* 0x000fe200078e00ff */
[----:B------:R-:W5:Y:S01]  /*03b0*/  @!P0 LDG.E.EL R15, desc[UR4][R8.64] ;  /* 0x00000004080f8981 */ /* 0x000f62000c2e1900 */
[----:B------:R-:W-:-:S04]  /*03c0*/  IMAD.MOV.U32 R18, RZ, RZ, RZ ;  /* 0x000000ffff127224 */ /* 0x000fc800078e00ff */
[----:B------:R-:W5:Y:S04]  /*03d0*/  @!P0 LDG.E.EL R20, desc[UR4][R12.64] ;  /* 0x000000040c148981 */ /* 0x000f68000c2e1900 */
[----:B------:R1:W5:Y:S04]  /*03e0*/  @!P0 LDG.E.EL R18, desc[UR4][R12.64] ;  /* 0x000000040c128981 */ /* 0x000368000c2e1900 */
[----:B------:R1:W5:Y:S01]  /*03f0*/  @!P0 LDG.E.EL R11, desc[UR4][R8.64] ;  /* 0x00000004080b8981 */ /* 0x000362000c2e1900 */
[----:B------:R-:W-:Y:S01]  /*0400*/  IMAD.MOV.U32 R21, RZ, RZ, 0x3e800000 ;  /* 0x3e800000ff157424 */ /* 0x000fe200078e00ff */
[----:B01----:R-:W0:Y:S08]  /*0410*/  LDC.64 R12, c[0x0][0x240] ;  /* 0x00009000ff0c7b82 */ /* 0x003e300000000a00 */
[----:B------:R-:W1:Y:S01]  /*0420*/  LDC.64 R8, c[0x0][0x248] ;  /* 0x00009200ff087b82 */ /* 0x000e620000000a00 */
[----:B0-----:R-:W-:-:S04]  /*0430*/  IMAD.WIDE R12, R0, 0x4, R12 ;  /* 0x00000004000c7825 */ /* 0x001fc800078e020c */
[----:B-1----:R-:W-:-:S04]  /*0440*/  IMAD.WIDE R8, R0, 0x4, R8 ;  /* 0x0000000400087825 */ /* 0x002fc800078e0208 */
[----:B--2---:R-:W-:-:S04]  /*0450*/  FADD R6, R6, 9.9999997473787516356e-06 ;  /* 0x3727c5ac06067421 */ /* 0x004fc80000000000 */
[----:B------:R-:W0:Y:S01]  /*0460*/  MUFU.SQRT R16, R6 ;  /* 0x0000000600107308 */ /* 0x000e220000002000 */
[----:B---3--:R-:W-:-:S07]  /*0470*/  FADD R10, R10, 9.9999997473787516356e-06 ;  /* 0x3727c5ac0a0a7421 */ /* 0x008fce0000000000 */
[----:B------:R-:W1:Y:S01]  /*0480*/  MUFU.SQRT R17, R10 ;  /* 0x0000000a00117308 */ /* 0x000e620000002000 */
[C---:B0-----:R-:W-:Y:S02]  /*0490*/  FSETP.GT.AND P6, PT, R16.reuse, 8.50705917302346158658e+37, PT ;  /* 0x7e8000001000780b */ /* 0x041fe40003fc4000 */
[----:B------:R-:W-:Y:S02]  /*04a0*/  FSETP.GEU.AND P3, PT, R16, 1.175494350822287508e-38, PT ;  /* 0x008000001000780b */ /* 0x000fe40003f6e000 */
[----:B------:R-:W-:Y:S02]  /*04b0*/  FSEL R19, R21, 1, P6 ;  /* 0x3f80000015137808 */ /* 0x000fe40003000000 */
[----:B-1----:R-:W-:-:S07]  /*04c0*/  FSETP.GT.AND P5, PT, R17, 8.50705917302346158658e+37, PT ;  /* 0x7e8000001100780b */ /* 0x002fce0003fa4000 */
[----:B------:R-:W-:Y:S01]  /*04d0*/  @P6 FMUL R16, R16, 0.25 ;  /* 0x3e80000010106820 */ /* 0x000fe20000400000 */
[----:B------:R-:W-:-:S03]  /*04e0*/  FSETP.GEU.AND P6, PT, R17, 1.175494350822287508e-38, PT ;  /* 0x008000001100780b */ /* 0x000fc60003fce000 */
[----:B------:R-:W-:Y:S02]  /*04f0*/  @!P3 FMUL R16, R16, 16777216 ;  /* 0x4b8000001010b820 */ /* 0x000fe40000400000 */
[----:B------:R-:W-:-:S08]  /*0500*/  @P5 FMUL R17, R17, 0.25 ;  /* 0x3e80000011115820 */ /* 0x000fd00000400000 */
[----:B------:R-:W-:Y:S01]  /*0510*/  @!P6 FMUL R17, R17, 16777216 ;  /* 0x4b8000001111e820 */ /* 0x000fe20000400000 */
[----:B------:R-:W0:Y:S01]  /*0520*/  MUFU.RCP R16, R16 ;  /* 0x0000001000107308 */ /* 0x000e220000001000 */
[----:B------:R-:W-:-:S07]  /*0530*/  FSEL R6, R21, 1, P5 ;  /* 0x3f80000015067808 */ /* 0x000fce0002800000 */
[----:B------:R-:W1:Y:S01]  /*0540*/  MUFU.RCP R17, R17 ;  /* 0x0000001100117308 */ /* 0x000e620000001000 */
[----:B----4-:R-:W-:Y:S02]  /*0550*/  SEL R2, R2, RZ, P4 ;  /* 0x000000ff02027207 */ /* 0x010fe40002000000 */
[----:B------:R-:W-:Y:S01]  /*0560*/  SEL R3, R3, RZ, P4 ;  /* 0x000000ff03037207 */ /* 0x000fe20002000000 */
[----:B------:R-:W-:Y:S01]  /*0570*/  @!P3 FMUL R19, R19, 16777216 ;  /* 0x4b8000001313b820 */ /* 0x000fe20000400000 */
[----:B------:R-:W-:Y:S01]  /*0580*/  @P2 SEL R2, R4, RZ, P1 ;  /* 0x000000ff04022207 */ /* 0x000fe20000800000 */
[----:B------:R-:W-:Y:S01]  /*0590*/  @!P6 FMUL R6, R6, 16777216 ;  /* 0x4b8000000606e820 */ /* 0x000fe20000400000 */
[----:B------:R-:W-:Y:S01]  /*05a0*/  @P2 SEL R3, R5, RZ, P1 ;  /* 0x000000ff05032207 */ /* 0x000fe20000800000 */
[----:B0-----:R-:W-:Y:S02]  /*05b0*/  FMUL R16, R16, R19 ;  /* 0x0000001310107220 */ /* 0x001fe40000400000 */
[----:B------:R-:W-:-:S02]  /*05c0*/  FADD R7, R2, -R7 ;  /* 0x8000000702077221 */ /* 0x000fc40000000000 */
[----:B------:R-:W-:Y:S01]  /*05d0*/  FADD R14, R3, -R14 ;  /* 0x8000000e030e7221 */ /* 0x000fe20000000000 */
[----:B-1----:R-:W-:Y:S01]  /*05e0*/  FMUL R17, R17, R6 ;  /* 0x0000000611117220 */ /* 0x002fe20000400000 */
[----:B------:R-:W-:-:S03]  /*05f0*/  FMUL R16, R7, R16 ;  /* 0x0000001007107220 */ /* 0x000fc60000400000 */
[----:B------:R-:W-:Y:S01]  /*0600*/  FMUL R14, R14, R17 ;  /* 0x000000110e0e7220 */ /* 0x000fe20000400000 */
[----:B-----5:R-:W-:Y:S01]  /*0610*/  FFMA R15, R16, R20, R15 ;  /* 0x00000014100f7223 */ /* 0x020fe2000000000f */
[----:B------:R0:W-:Y:S02]  /*0620*/  @!P0 STG.E.64 desc[UR4][R12.64], R2 ;  /* 0x000000020c008986 */ /* 0x0001e4000c101b04 */
[----:B------:R-:W-:Y:S02]  /*0630*/  FFMA R11, R14, R18, R11 ;  /* 0x000000120e0b7223 */ /* 0x000fe4000000000b */
[----:B------:R-:W-:-:S03]  /*0640*/  FSETP.GEU.AND P1, PT, R15, RZ, PT ;  /* 0x000000ff0f00720b */ /* 0x000fc60003f2e000 */
[----:B------:R-:W-:Y:S02]  /*0650*/  FSETP.GEU.AND P2, PT, R11, RZ, PT ;  /* 0x000000ff0b00720b */ /* 0x000fe40003f4e000 */
[----:B------:R-:W-:Y:S02]  /*0660*/  FSEL R10, R15, RZ, P1 ;  /* 0x000000ff0f0a7208 */ /* 0x000fe40000800000 */
[----:B------:R-:W-:Y:S01]  /*0670*/  FSEL R11, R11, RZ, P2 ;  /* 0x000000ff0b0b7208 */ /* 0x000fe20001000000 */
[----:B0-----:R-:W-:Y:S08]  /*0680*/  @P0 EXIT ;  /* 0x000000000000094d */ /* 0x001ff00003800000 */
[----:B------:R-:W-:Y:S01]  /*0690*/  STG.E.64 desc[UR4][R8.64], R10 ;  /* 0x0000000a08007986 */ /* 0x000fe2000c101b04 */
[----:B------:R-:W-:Y:S05]  /*06a0*/  EXIT ;  /* 0x000000000000794d */ /* 0x000fea0003800000 */
.L_x_0:
[----:B------:R-:W-:-:S00]  /*06b0*/  BRA `(.L_x_0) ;  /* 0xfffffffc00fc7947 */ /* 0x000fc0000383ffff */
[----:B------:R-:W-:-:S00]  /*06c0*/  NOP ;  /* 0x0000000000007918 */ /* 0x000fc00000000000 */
        /* <DEDUP_REMOVED lines=11> */
.L_x_1:


//--------------------- .nv.global.init           --------------------------
	.section	.nv.global.init,"aw",@progbits
.nv.global.init:
	.type		_$_str,@object
	.size		_$_str,(_$_str_$_2 - _$_str)
_$_str:
        /*0000*/ 	.byte	0x5f, 0x5f, 0x43, 0x55, 0x44, 0x41, 0x5f, 0x46, 0x54, 0x5a, 0x00
	.type		_$_str_$_2,@object
	.size		_$_str_$_2,(.L_1 - _$_str_$_2)
_$_str_$_2:
        /*000b*/ 	.byte	0x5f, 0x5f, 0x43, 0x55, 0x44, 0x41, 0x5f, 0x50, 0x52, 0x45, 0x43, 0x5f, 0x53, 0x51, 0x52, 0x54
        /*001b*/ 	.byte	0x00
.L_1:


//--------------------- .nv.constant0.triton_poi_fused__native_batch_norm_legit_no_training_cat_relu_28 --------------------------
	.section	.nv.constant0.triton_poi_fused__native_batch_norm_legit_no_training_cat_relu_28,"a",@progbits
	.sectionflags	@""
	.align	4
.nv.constant0.triton_poi_fused__native_batch_norm_legit_no_training_cat_relu_28:
	.zero		596
